//
// Generated by NVIDIA NVVM Compiler
//
// Compiler Build ID: CL-36424714
// Cuda compilation tools, release 13.0, V13.0.88
// Based on NVVM 20.0.0
//

.version 9.0
.target sm_100
.address_size 64

	// .globl	DummyFunction

.visible .entry DummyFunction(
	.param .u64 .ptr .align 1 DummyFunction_param_0
)
{
	.reg .b32 	%r<4>;
	.reg .b64 	%rd<5>;

	ld.param.u64 	%rd1, [DummyFunction_param_0];
	cvta.to.global.u64 	%rd2, %rd1;
	mov.u32 	%r1, %ctaid.x;
	mul.wide.u32 	%rd3, %r1, 4;
	add.s64 	%rd4, %rd2, %rd3;
	ld.global.u32 	%r2, [%rd4];
	mul.lo.s32 	%r3, %r2, %r2;
	st.global.u32 	[%rd4], %r3;
	ret;

}


// ===== COMPILED SASS (sm_100) =====

	.target	sm_100

	.elftype	@"ET_EXEC"


//--------------------- .note.nv.tkinfo           --------------------------
	.section	.note.nv.tkinfo,"",@"SHT_NOTE"
	.sectionflags	@"SHF_NOTE_NV_TKINFO"
	.tkinfo
        /*0018*/ 	.word	0x00000002
        /*0030*/ 	.string	""
        /*0030*/ 	.string	"ptxas"
        /*0030*/ 	.string	"Cuda compilation tools, release 13.0, V13.0.88"
        /*0030*/ 	.string	"Build cuda_13.0.r13.0/compiler.36424714_0"
        /*0030*/ 	.string	"-arch sm_100 -m 64 "



//--------------------- .note.nv.cuinfo           --------------------------
	.section	.note.nv.cuinfo,"",@"SHT_NOTE"
	.sectionflags	@"SHF_NOTE_NV_CUINFO"
        /*0018*/ 	.short	0x0002
        /*001a*/ 	.short	0x0064
        /*001c*/ 	.short	0x0082
	.zero		2


//--------------------- .nv.info                  --------------------------
	.section	.nv.info,"",@"SHT_CUDA_INFO"
	.align	4


	//----- nvinfo : EIATTR_REGCOUNT
	.align		4
        /*0000*/ 	.byte	0x04, 0x2f
        /*0002*/ 	.short	(.L_1 - .L_0)
	.align		4
.L_0:
        /*0004*/ 	.word	index@(DummyFunction)
        /*0008*/ 	.word	0x00000008


	//----- nvinfo : EIATTR_FRAME_SIZE
	.align		4
.L_1:
        /*000c*/ 	.byte	0x04, 0x11
        /*000e*/ 	.short	(.L_3 - .L_2)
	.align		4
.L_2:
        /*0010*/ 	.word	index@(DummyFunction)
        /*0014*/ 	.word	0x00000000


	//----- nvinfo : EIATTR_MIN_STACK_SIZE
	.align		4
.L_3:
        /*0018*/ 	.byte	0x04, 0x12
        /*001a*/ 	.short	(.L_5 - .L_4)
	.align		4
.L_4:
        /*001c*/ 	.word	index@(DummyFunction)
        /*0020*/ 	.word	0x00000000
.L_5:


//--------------------- .nv.compat                --------------------------
	.section	.nv.compat,"",@"SHT_CUDA_COMPAT_INFO"
	.align	4
        /*0000*/ 	.byte	0x02, 0x09, 0x00, 0x00, 0x02, 0x02, 0x01, 0x00, 0x02, 0x05, 0x05, 0x00, 0x03, 0x07, 0x01, 0x01
        /*0010*/ 	.byte	0x02, 0x03, 0x00, 0x00, 0x02, 0x06, 0x01, 0x00, 0x04, 0x0b, 0x08, 0x00, 0x09, 0x00, 0x00, 0x00
        /*0020*/ 	.byte	0x00, 0x00, 0x00, 0x00


//--------------------- .nv.info.DummyFunction    --------------------------
	.section	.nv.info.DummyFunction,"",@"SHT_CUDA_INFO"
	.sectionflags	@""
	.align	4


	//----- nvinfo : EIATTR_CUDA_API_VERSION
	.align		4
        /*0000*/ 	.byte	0x04, 0x37
        /*0002*/ 	.short	(.L_7 - .L_6)
.L_6:
        /*0004*/ 	.word	0x00000082


	//----- nvinfo : EIATTR_KPARAM_INFO
	.align		4
.L_7:
        /*0008*/ 	.byte	0x04, 0x17
        /*000a*/ 	.short	(.L_9 - .L_8)
.L_8:
        /*000c*/ 	.word	0x00000000
        /*0010*/ 	.short	0x0000
        /*0012*/ 	.short	0x0000
        /*0014*/ 	.byte	0x00, 0xf5, 0x21, 0x00


	//----- nvinfo : EIATTR_SPARSE_MMA_MASK
	.align		4
.L_9:
        /*0018*/ 	.byte	0x03, 0x50
        /*001a*/ 	.short	0x0000


	//----- nvinfo : EIATTR_MAXREG_COUNT
	.align		4
        /*001c*/ 	.byte	0x03, 0x1b
        /*001e*/ 	.short	0x00ff


	//----- nvinfo : EIATTR_MERCURY_ISA_VERSION
	.align		4
        /*0020*/ 	.byte	0x03, 0x5f
        /*0022*/ 	.short	0x0101


	//----- nvinfo : EIATTR_VRC_CTA_INIT_COUNT
	.align		4
        /*0024*/ 	.byte	0x02, 0x4a
	.zero		1
	.zero		1


	//----- nvinfo : EIATTR_EXIT_INSTR_OFFSETS
	.align		4
        /*0028*/ 	.byte	0x04, 0x1c
        /*002a*/ 	.short	(.L_11 - .L_10)


	//   ....[0]....
.L_10:
        /*002c*/ 	.word	0x00000080


	//----- nvinfo : EIATTR_CBANK_PARAM_SIZE
	.align		4
.L_11:
        /*0030*/ 	.byte	0x03, 0x19
        /*0032*/ 	.short	0x0008


	//----- nvinfo : EIATTR_PARAM_CBANK
	.align		4
        /*0034*/ 	.byte	0x04, 0x0a
        /*0036*/ 	.short	(.L_13 - .L_12)
	.align		4
.L_12:
        /*0038*/ 	.word	index@(.nv.constant0.DummyFunction)
        /*003c*/ 	.short	0x0380
        /*003e*/ 	.short	0x0008


	//----- nvinfo : EIATTR_SW_WAR
	.align		4
.L_13:
        /*0040*/ 	.byte	0x04, 0x36
        /*0042*/ 	.short	(.L_15 - .L_14)
.L_14:
        /*0044*/ 	.word	0x00000008
.L_15:


//--------------------- .nv.callgraph             --------------------------
	.section	.nv.callgraph,"",@"SHT_CUDA_CALLGRAPH"
	.align	4
	.sectionentsize	8
	.align		4
        /*0000*/ 	.word	0x00000000
	.align		4
        /*0004*/ 	.word	0xffffffff
	.align		4
        /*0008*/ 	.word	0x00000000
	.align		4
        /*000c*/ 	.word	0xfffffffe
	.align		4
        /*0010*/ 	.word	0x00000000
	.align		4
        /*0014*/ 	.word	0xfffffffd
	.align		4
        /*0018*/ 	.word	0x00000000
	.align		4
        /*001c*/ 	.word	0xfffffffc


//--------------------- .text.DummyFunction       --------------------------
	.section	.text.DummyFunction,"ax",@progbits
	.align	128
        .global         DummyFunction
        .type           DummyFunction,@function
        .size           DummyFunction,(.L_x_1 - DummyFunction)
        .other          DummyFunction,@"STO_CUDA_ENTRY STV_DEFAULT"
DummyFunction:
.text.DummyFunction:
[----:B------:R-:W-:Y:S01]  /*0000*/  LDC R1, c[0x0][0x37c] ;  /* 0x0000df00ff017b82 */ /* 0x000fe20000000800 */
[----:B------:R-:W0:Y:S07]  /*0010*/  S2R R5, SR_CTAID.X ;  /* 0x0000000000057919 */ /* 0x000e2e0000002500 */
[----:B------:R-:W0:Y:S01]  /*0020*/  LDC.64 R2, c[0x0][0x380] ;  /* 0x0000e000ff027b82 */ /* 0x000e220000000a00 */
[----:B------:R-:W1:Y:S01]  /*0030*/  LDCU.64 UR4, c[0x0][0x358] ;  /* 0x00006b00ff0477ac */ /* 0x000e620008000a00 */
[----:B0-----:R-:W-:-:S05]  /*0040*/  IMAD.WIDE.U32 R2, R5, 0x4, R2 ;  /* 0x0000000405027825 */ /* 0x001fca00078e0002 */
[----:B-1----:R-:W2:Y:S02]  /*0050*/  LDG.E R0, desc[UR4][R2.64] ;  /* 0x0000000402007981 */ /* 0x002ea4000c1e1900 */
[----:B--2---:R-:W-:-:S05]  /*0060*/  IMAD R5, R0, R0, RZ ;  /* 0x0000000000057224 */ /* 0x004fca00078e02ff */
[----:B------:R-:W-:Y:S01]  /*0070*/  STG.E desc[UR4][R2.64], R5 ;  /* 0x0000000502007986 */ /* 0x000fe2000c101904 */
[----:B------:R-:W-:Y:S05]  /*0080*/  EXIT ;  /* 0x000000000000794d */ /* 0x000fea0003800000 */
.L_x_0:
[----:B------:R-:W-:-:S00]  /*0090*/  BRA `(.L_x_0) ;  /* 0xfffffffc00fc7947 */ /* 0x000fc0000383ffff */
[----:B------:R-:W-:-:S00]  /*00a0*/  NOP ;  /* 0x0000000000007918 */ /* 0x000fc00000000000 */
        /* <DEDUP_REMOVED lines=13> */
.L_x_1:


//--------------------- .nv.shared.reserved.0     --------------------------
	.section	.nv.shared.reserved.0,"aw",@nobits
	.weak		__nv_reservedSMEM_offset_0_alias
	.size		__nv_reservedSMEM_offset_0_alias, 0, 64
	.other		__nv_reservedSMEM_offset_0_alias,@"STO_CUDA_RESERVED_SHARED STV_DEFAULT"
__nv_reservedSMEM_offset_0_alias:
	.zero		0
	.zero		64


//--------------------- .nv.constant0.DummyFunction --------------------------
	.section	.nv.constant0.DummyFunction,"a",@progbits
	.sectionflags	@""
	.align	4
.nv.constant0.DummyFunction:
	.zero		904


//--------------------- SYMBOLS --------------------------

	.type		.nv.reservedSmem.offset0,@object
	.size		.nv.reservedSmem.offset0,0x4
